//
// Generated by NVIDIA NVVM Compiler
//
// Compiler Build ID: CL-36424714
// Cuda compilation tools, release 13.0, V13.0.88
// Based on NVVM 20.0.0
//

.version 9.0
.target sm_100
.address_size 64

	// .globl	_Z20sum_reduction_kernelPfS_i
.extern .shared .align 16 .b8 sdata[];

.visible .entry _Z20sum_reduction_kernelPfS_i(
	.param .u64 .ptr .align 1 _Z20sum_reduction_kernelPfS_i_param_0,
	.param .u64 .ptr .align 1 _Z20sum_reduction_kernelPfS_i_param_1,
	.param .u32 _Z20sum_reduction_kernelPfS_i_param_2
)
{
	.reg .pred 	%p<7>;
	.reg .b32 	%r<17>;
	.reg .b32 	%f<13>;
	.reg .b64 	%rd<11>;

	ld.param.u64 	%rd3, [_Z20sum_reduction_kernelPfS_i_param_0];
	ld.param.u64 	%rd2, [_Z20sum_reduction_kernelPfS_i_param_1];
	ld.param.u32 	%r9, [_Z20sum_reduction_kernelPfS_i_param_2];
	cvta.to.global.u64 	%rd1, %rd3;
	mov.u32 	%r1, %tid.x;
	mov.u32 	%r2, %ctaid.x;
	mov.u32 	%r16, %ntid.x;
	mul.lo.s32 	%r10, %r16, %r2;
	shl.b32 	%r11, %r10, 1;
	add.s32 	%r4, %r11, %r1;
	setp.ge.s32 	%p1, %r4, %r9;
	mov.f32 	%f12, 0f00000000;
	@%p1 bra 	$L__BB0_2;
	mul.wide.s32 	%rd4, %r4, 4;
	add.s64 	%rd5, %rd1, %rd4;
	ld.global.f32 	%f12, [%rd5];
$L__BB0_2:
	add.s32 	%r5, %r4, %r16;
	setp.ge.u32 	%p2, %r5, %r9;
	@%p2 bra 	$L__BB0_4;
	mul.wide.u32 	%rd6, %r5, 4;
	add.s64 	%rd7, %rd1, %rd6;
	ld.global.f32 	%f6, [%rd7];
	add.f32 	%f12, %f12, %f6;
$L__BB0_4:
	shl.b32 	%r12, %r1, 2;
	mov.u32 	%r13, sdata;
	add.s32 	%r6, %r13, %r12;
	st.shared.f32 	[%r6], %f12;
	bar.sync 	0;
	setp.lt.u32 	%p3, %r16, 2;
	@%p3 bra 	$L__BB0_8;
$L__BB0_5:
	shr.u32 	%r8, %r16, 1;
	setp.ge.u32 	%p4, %r1, %r8;
	@%p4 bra 	$L__BB0_7;
	shl.b32 	%r14, %r8, 2;
	add.s32 	%r15, %r6, %r14;
	ld.shared.f32 	%f7, [%r15];
	ld.shared.f32 	%f8, [%r6];
	add.f32 	%f9, %f7, %f8;
	st.shared.f32 	[%r6], %f9;
$L__BB0_7:
	bar.sync 	0;
	setp.gt.u32 	%p5, %r16, 3;
	mov.u32 	%r16, %r8;
	@%p5 bra 	$L__BB0_5;
$L__BB0_8:
	setp.ne.s32 	%p6, %r1, 0;
	@%p6 bra 	$L__BB0_10;
	ld.shared.f32 	%f10, [sdata];
	cvta.to.global.u64 	%rd8, %rd2;
	mul.wide.u32 	%rd9, %r2, 4;
	add.s64 	%rd10, %rd8, %rd9;
	st.global.f32 	[%rd10], %f10;
$L__BB0_10:
	ret;

}


// ===== COMPILED SASS (sm_100) =====

	.target	sm_100

	.elftype	@"ET_EXEC"


//--------------------- .note.nv.tkinfo           --------------------------
	.section	.note.nv.tkinfo,"",@"SHT_NOTE"
	.sectionflags	@"SHF_NOTE_NV_TKINFO"
	.tkinfo
        /*0018*/ 	.word	0x00000002
        /*0030*/ 	.string	""
        /*0030*/ 	.string	"ptxas"
        /*0030*/ 	.string	"Cuda compilation tools, release 13.0, V13.0.88"
        /*0030*/ 	.string	"Build cuda_13.0.r13.0/compiler.36424714_0"
        /*0030*/ 	.string	"-arch sm_100 -m 64 "



//--------------------- .note.nv.cuinfo           --------------------------
	.section	.note.nv.cuinfo,"",@"SHT_NOTE"
	.sectionflags	@"SHF_NOTE_NV_CUINFO"
        /*0018*/ 	.short	0x0002
        /*001a*/ 	.short	0x0064
        /*001c*/ 	.short	0x0082
	.zero		2


//--------------------- .nv.info                  --------------------------
	.section	.nv.info,"",@"SHT_CUDA_INFO"
	.align	4


	//----- nvinfo : EIATTR_REGCOUNT
	.align		4
        /*0000*/ 	.byte	0x04, 0x2f
        /*0002*/ 	.short	(.L_1 - .L_0)
	.align		4
.L_0:
        /*0004*/ 	.word	index@(_Z20sum_reduction_kernelPfS_i)
        /*0008*/ 	.word	0x00000010


	//----- nvinfo : EIATTR_FRAME_SIZE
	.align		4
.L_1:
        /*000c*/ 	.byte	0x04, 0x11
        /*000e*/ 	.short	(.L_3 - .L_2)
	.align		4
.L_2:
        /*0010*/ 	.word	index@(_Z20sum_reduction_kernelPfS_i)
        /*0014*/ 	.word	0x00000000


	//----- nvinfo : EIATTR_MIN_STACK_SIZE
	.align		4
.L_3:
        /*0018*/ 	.byte	0x04, 0x12
        /*001a*/ 	.short	(.L_5 - .L_4)
	.align		4
.L_4:
        /*001c*/ 	.word	index@(_Z20sum_reduction_kernelPfS_i)
        /*0020*/ 	.word	0x00000000
.L_5:


//--------------------- .nv.compat                --------------------------
	.section	.nv.compat,"",@"SHT_CUDA_COMPAT_INFO"
	.align	4
        /*0000*/ 	.byte	0x02, 0x09, 0x00, 0x00, 0x02, 0x02, 0x01, 0x00, 0x02, 0x05, 0x05, 0x00, 0x03, 0x07, 0x01, 0x01
        /*0010*/ 	.byte	0x02, 0x03, 0x00, 0x00, 0x02, 0x06, 0x01, 0x00, 0x04, 0x0b, 0x08, 0x00, 0x09, 0x00, 0x00, 0x00
        /*0020*/ 	.byte	0x00, 0x00, 0x00, 0x00


//--------------------- .nv.info._Z20sum_reduction_kernelPfS_i --------------------------
	.section	.nv.info._Z20sum_reduction_kernelPfS_i,"",@"SHT_CUDA_INFO"
	.sectionflags	@""
	.align	4


	//----- nvinfo : EIATTR_CUDA_API_VERSION
	.align		4
        /*0000*/ 	.byte	0x04, 0x37
        /*0002*/ 	.short	(.L_7 - .L_6)
.L_6:
        /*0004*/ 	.word	0x00000082


	//----- nvinfo : EIATTR_KPARAM_INFO
	.align		4
.L_7:
        /*0008*/ 	.byte	0x04, 0x17
        /*000a*/ 	.short	(.L_9 - .L_8)
.L_8:
        /*000c*/ 	.word	0x00000000
        /*0010*/ 	.short	0x0002
        /*0012*/ 	.short	0x0010
        /*0014*/ 	.byte	0x00, 0xf0, 0x11, 0x00


	//----- nvinfo : EIATTR_KPARAM_INFO
	.align		4
.L_9:
        /*0018*/ 	.byte	0x04, 0x17
        /*001a*/ 	.short	(.L_11 - .L_10)
.L_10:
        /*001c*/ 	.word	0x00000000
        /*0020*/ 	.short	0x0001
        /*0022*/ 	.short	0x0008
        /*0024*/ 	.byte	0x00, 0xf5, 0x21, 0x00


	//----- nvinfo : EIATTR_KPARAM_INFO
	.align		4
.L_11:
        /*0028*/ 	.byte	0x04, 0x17
        /*002a*/ 	.short	(.L_13 - .L_12)
.L_12:
        /*002c*/ 	.word	0x00000000
        /*0030*/ 	.short	0x0000
        /*0032*/ 	.short	0x0000
        /*0034*/ 	.byte	0x00, 0xf5, 0x21, 0x00


	//----- nvinfo : EIATTR_SPARSE_MMA_MASK
	.align		4
.L_13:
        /*0038*/ 	.byte	0x03, 0x50
        /*003a*/ 	.short	0x0000


	//----- nvinfo : EIATTR_MAXREG_COUNT
	.align		4
        /*003c*/ 	.byte	0x03, 0x1b
        /*003e*/ 	.short	0x00ff


	//----- nvinfo : EIATTR_NUM_BARRIERS
	.align		4
        /*0040*/ 	.byte	0x02, 0x4c
        /*0042*/ 	.byte	0x01
	.zero		1


	//----- nvinfo : EIATTR_MERCURY_ISA_VERSION
	.align		4
        /*0044*/ 	.byte	0x03, 0x5f
        /*0046*/ 	.short	0x0101


	//----- nvinfo : EIATTR_VRC_CTA_INIT_COUNT
	.align		4
        /*0048*/ 	.byte	0x02, 0x4a
	.zero		1
	.zero		1


	//----- nvinfo : EIATTR_EXIT_INSTR_OFFSETS
	.align		4
        /*004c*/ 	.byte	0x04, 0x1c
        /*004e*/ 	.short	(.L_15 - .L_14)


	//   ....[0]....
.L_14:
        /*0050*/ 	.word	0x00000280


	//   ....[1]....
        /*0054*/ 	.word	0x00000300


	//----- nvinfo : EIATTR_CBANK_PARAM_SIZE
	.align		4
.L_15:
        /*0058*/ 	.byte	0x03, 0x19
        /*005a*/ 	.short	0x0014


	//----- nvinfo : EIATTR_PARAM_CBANK
	.align		4
        /*005c*/ 	.byte	0x04, 0x0a
        /*005e*/ 	.short	(.L_17 - .L_16)
	.align		4
.L_16:
        /*0060*/ 	.word	index@(.nv.constant0._Z20sum_reduction_kernelPfS_i)
        /*0064*/ 	.short	0x0380
        /*0066*/ 	.short	0x0014


	//----- nvinfo : EIATTR_SW_WAR
	.align		4
.L_17:
        /*0068*/ 	.byte	0x04, 0x36
        /*006a*/ 	.short	(.L_19 - .L_18)
.L_18:
        /*006c*/ 	.word	0x00000008
.L_19:


//--------------------- .nv.callgraph             --------------------------
	.section	.nv.callgraph,"",@"SHT_CUDA_CALLGRAPH"
	.align	4
	.sectionentsize	8
	.align		4
        /*0000*/ 	.word	0x00000000
	.align		4
        /*0004*/ 	.word	0xffffffff
	.align		4
        /*0008*/ 	.word	0x00000000
	.align		4
        /*000c*/ 	.word	0xfffffffe
	.align		4
        /*0010*/ 	.word	0x00000000
	.align		4
        /*0014*/ 	.word	0xfffffffd
	.align		4
        /*0018*/ 	.word	0x00000000
	.align		4
        /*001c*/ 	.word	0xfffffffc


//--------------------- .text._Z20sum_reduction_kernelPfS_i --------------------------
	.section	.text._Z20sum_reduction_kernelPfS_i,"ax",@progbits
	.align	128
        .global         _Z20sum_reduction_kernelPfS_i
        .type           _Z20sum_reduction_kernelPfS_i,@function
        .size           _Z20sum_reduction_kernelPfS_i,(.L_x_3 - _Z20sum_reduction_kernelPfS_i)
        .other          _Z20sum_reduction_kernelPfS_i,@"STO_CUDA_ENTRY STV_DEFAULT"
_Z20sum_reduction_kernelPfS_i:
.text._Z20sum_reduction_kernelPfS_i:
[----:B------:R-:W-:Y:S01]  /*0000*/  LDC R1, c[0x0][0x37c] ;  /* 0x0000df00ff017b82 */ /* 0x000fe20000000800 */
[----:B------:R-:W0:Y:S01]  /*0010*/  S2R R11, SR_CTAID.X ;  /* 0x00000000000b7919 */ /* 0x000e220000002500 */
[----:B------:R-:W1:Y:S01]  /*0020*/  LDCU UR4, c[0x0][0x360] ;  /* 0x00006c00ff0477ac */ /* 0x000e620008000800 */
[----:B------:R-:W2:Y:S01]  /*0030*/  S2R R9, SR_TID.X ;  /* 0x0000000000097919 */ /* 0x000ea20000002100 */
[----:B------:R-:W3:Y:S01]  /*0040*/  LDCU UR5, c[0x0][0x390] ;  /* 0x00007200ff0577ac */ /* 0x000ee20008000800 */
[----:B------:R-:W4:Y:S01]  /*0050*/  LDCU.64 UR6, c[0x0][0x358] ;  /* 0x00006b00ff0677ac */ /* 0x000f220008000a00 */
[----:B-1----:R-:W-:Y:S02]  /*0060*/  IMAD.U32 R6, RZ, RZ, UR4 ;  /* 0x00000004ff067e24 */ /* 0x002fe4000f8e00ff */
[----:B0-----:R-:W-:-:S04]  /*0070*/  IMAD R0, R11, UR4, RZ ;  /* 0x000000040b007c24 */ /* 0x001fc8000f8e02ff */
[----:B--2---:R-:W-:Y:S02]  /*0080*/  IMAD R7, R0, 0x2, R9 ;  /* 0x0000000200077824 */ /* 0x004fe400078e0209 */
[----:B------:R-:W-:-:S03]  /*0090*/  IMAD.MOV.U32 R0, RZ, RZ, RZ ;  /* 0x000000ffff007224 */ /* 0x000fc600078e00ff */
[C---:B------:R-:W-:Y:S02]  /*00a0*/  IADD3 R13, PT, PT, R7.reuse, R6, RZ ;  /* 0x00000006070d7210 */ /* 0x040fe40007ffe0ff */
[----:B---3--:R-:W-:Y:S02]  /*00b0*/  ISETP.GE.AND P0, PT, R7, UR5, PT ;  /* 0x0000000507007c0c */ /* 0x008fe4000bf06270 */
[----:B------:R-:W-:-:S11]  /*00c0*/  ISETP.GE.U32.AND P1, PT, R13, UR5, PT ;  /* 0x000000050d007c0c */ /* 0x000fd6000bf26070 */
[----:B------:R-:W0:Y:S08]  /*00d0*/  @!P0 LDC.64 R2, c[0x0][0x380] ;  /* 0x0000e000ff028b82 */ /* 0x000e300000000a00 */
[----:B------:R-:W1:Y:S01]  /*00e0*/  @!P1 LDC.64 R4, c[0x0][0x380] ;  /* 0x0000e000ff049b82 */ /* 0x000e620000000a00 */
[----:B0-----:R-:W-:-:S05]  /*00f0*/  @!P0 IMAD.WIDE R2, R7, 0x4, R2 ;  /* 0x0000000407028825 */ /* 0x001fca00078e0202 */
[----:B----4-:R-:W2:Y:S01]  /*0100*/  @!P0 LDG.E R0, desc[UR6][R2.64] ;  /* 0x0000000602008981 */ /* 0x010ea2000c1e1900 */
[----:B-1----:R-:W-:-:S06]  /*0110*/  @!P1 IMAD.WIDE.U32 R4, R13, 0x4, R4 ;  /* 0x000000040d049825 */ /* 0x002fcc00078e0004 */
[----:B------:R-:W2:Y:S01]  /*0120*/  @!P1 LDG.E R5, desc[UR6][R4.64] ;  /* 0x0000000604059981 */ /* 0x000ea2000c1e1900 */
[----:B------:R-:W0:Y:S01]  /*0130*/  S2UR UR5, SR_CgaCtaId ;  /* 0x00000000000579c3 */ /* 0x000e220000008800 */
[----:B------:R-:W-:Y:S01]  /*0140*/  UMOV UR4, 0x400 ;  /* 0x0000040000047882 */ /* 0x000fe20000000000 */
[----:B------:R-:W-:Y:S01]  /*0150*/  ISETP.GE.U32.AND P0, PT, R6, 0x2, PT ;  /* 0x000000020600780c */ /* 0x000fe20003f06070 */
[----:B0-----:R-:W-:-:S06]  /*0160*/  ULEA UR4, UR5, UR4, 0x18 ;  /* 0x0000000405047291 */ /* 0x001fcc000f8ec0ff */
[C---:B------:R-:W-:Y:S01]  /*0170*/  LEA R7, R9.reuse, UR4, 0x2 ;  /* 0x0000000409077c11 */ /* 0x040fe2000f8e10ff */
[----:B--2---:R-:W-:Y:S01]  /*0180*/  @!P1 FADD R0, R0, R5 ;  /* 0x0000000500009221 */ /* 0x004fe20000000000 */
[----:B------:R-:W-:-:S04]  /*0190*/  ISETP.NE.AND P1, PT, R9, RZ, PT ;  /* 0x000000ff0900720c */ /* 0x000fc80003f25270 */
[----:B------:R0:W-:Y:S01]  /*01a0*/  STS [R7], R0 ;  /* 0x0000000007007388 */ /* 0x0001e20000000800 */
[----:B------:R-:W-:Y:S06]  /*01b0*/  BAR.SYNC.DEFER_BLOCKING 0x0 ;  /* 0x0000000000007b1d */ /* 0x000fec0000010000 */
[----:B------:R-:W-:Y:S05]  /*01c0*/  @!P0 BRA `(.L_x_0) ;  /* 0x00000000002c8947 */ /* 0x000fea0003800000 */
.L_x_1:
[----:B------:R-:W-:-:S04]  /*01d0*/  SHF.R.U32.HI R4, RZ, 0x1, R6 ;  /* 0x00000001ff047819 */ /* 0x000fc80000011606 */
[----:B------:R-:W-:-:S13]  /*01e0*/  ISETP.GE.U32.AND P0, PT, R9, R4, PT ;  /* 0x000000040900720c */ /* 0x000fda0003f06070 */
[----:B0-----:R-:W-:Y:S01]  /*01f0*/  @!P0 LEA R0, R4, R7, 0x2 ;  /* 0x0000000704008211 */ /* 0x001fe200078e10ff */
[----:B------:R-:W-:Y:S05]  /*0200*/  @!P0 LDS R3, [R7] ;  /* 0x0000000007038984 */ /* 0x000fea0000000800 */
[----:B------:R-:W0:Y:S02]  /*0210*/  @!P0 LDS R0, [R0] ;  /* 0x0000000000008984 */ /* 0x000e240000000800 */
[----:B0-----:R-:W-:-:S05]  /*0220*/  @!P0 FADD R2, R0, R3 ;  /* 0x0000000300028221 */ /* 0x001fca0000000000 */
[----:B------:R1:W-:Y:S01]  /*0230*/  @!P0 STS [R7], R2 ;  /* 0x0000000207008388 */ /* 0x0003e20000000800 */
[----:B------:R-:W-:Y:S01]  /*0240*/  BAR.SYNC.DEFER_BLOCKING 0x0 ;  /* 0x0000000000007b1d */ /* 0x000fe20000010000 */
[----:B------:R-:W-:Y:S01]  /*0250*/  ISETP.GT.U32.AND P0, PT, R6, 0x3, PT ;  /* 0x000000030600780c */ /* 0x000fe20003f04070 */
[----:B------:R-:W-:-:S12]  /*0260*/  IMAD.MOV.U32 R6, RZ, RZ, R4 ;  /* 0x000000ffff067224 */ /* 0x000fd800078e0004 */
[----:B-1----:R-:W-:Y:S05]  /*0270*/  @P0 BRA `(.L_x_1) ;  /* 0xfffffffc00d40947 */ /* 0x002fea000383ffff */
.L_x_0:
[----:B------:R-:W-:Y:S05]  /*0280*/  @P1 EXIT ;  /* 0x000000000000194d */ /* 0x000fea0003800000 */
[----:B------:R-:W1:Y:S01]  /*0290*/  S2UR UR5, SR_CgaCtaId ;  /* 0x00000000000579c3 */ /* 0x000e620000008800 */
[----:B------:R-:W-:-:S07]  /*02a0*/  UMOV UR4, 0x400 ;  /* 0x0000040000047882 */ /* 0x000fce0000000000 */
[----:B------:R-:W2:Y:S01]  /*02b0*/  LDC.64 R2, c[0x0][0x388] ;  /* 0x0000e200ff027b82 */ /* 0x000ea20000000a00 */
[----:B-1----:R-:W-:Y:S01]  /*02c0*/  ULEA UR4, UR5, UR4, 0x18 ;  /* 0x0000000405047291 */ /* 0x002fe2000f8ec0ff */
[----:B--2---:R-:W-:-:S08]  /*02d0*/  IMAD.WIDE.U32 R2, R11, 0x4, R2 ;  /* 0x000000040b027825 */ /* 0x004fd000078e0002 */
[----:B------:R-:W1:Y:S04]  /*02e0*/  LDS R5, [UR4] ;  /* 0x00000004ff057984 */ /* 0x000e680008000800 */
[----:B-1----:R-:W-:Y:S01]  /*02f0*/  STG.E desc[UR6][R2.64], R5 ;  /* 0x0000000502007986 */ /* 0x002fe2000c101906 */
[----:B------:R-:W-:Y:S05]  /*0300*/  EXIT ;  /* 0x000000000000794d */ /* 0x000fea0003800000 */
.L_x_2:
[----:B------:R-:W-:-:S00]  /*0310*/  BRA `(.L_x_2) ;  /* 0xfffffffc00fc7947 */ /* 0x000fc0000383ffff */
[----:B------:R-:W-:-:S00]  /*0320*/  NOP ;  /* 0x0000000000007918 */ /* 0x000fc00000000000 */
        /* <DEDUP_REMOVED lines=13> */
.L_x_3:


//--------------------- .nv.shared._Z20sum_reduction_kernelPfS_i --------------------------
	.section	.nv.shared._Z20sum_reduction_kernelPfS_i,"aw",@nobits
	.sectionflags	@""
	.align	16
	.zero		1024


//--------------------- .nv.shared.reserved.0     --------------------------
	.section	.nv.shared.reserved.0,"aw",@nobits
	.weak		__nv_reservedSMEM_offset_0_alias
	.size		__nv_reservedSMEM_offset_0_alias, 0, 64
	.other		__nv_reservedSMEM_offset_0_alias,@"STO_CUDA_RESERVED_SHARED STV_DEFAULT"
__nv_reservedSMEM_offset_0_alias:
	.zero		0
	.zero		64


//--------------------- .nv.constant0._Z20sum_reduction_kernelPfS_i --------------------------
	.section	.nv.constant0._Z20sum_reduction_kernelPfS_i,"a",@progbits
	.sectionflags	@""
	.align	4
.nv.constant0._Z20sum_reduction_kernelPfS_i:
	.zero		916


//--------------------- SYMBOLS --------------------------

	.type		.nv.reservedSmem.offset0,@object
	.size		.nv.reservedSmem.offset0,0x4
	.type		.nv.reservedSmem.cap,@object
	.size		.nv.reservedSmem.cap,0x4
